//
// Generated by NVIDIA NVVM Compiler
//
// Compiler Build ID: CL-36424714
// Cuda compilation tools, release 13.0, V13.0.88
// Based on NVVM 20.0.0
//

.version 9.0
.target sm_100
.address_size 64

	// .globl	_ZN14UVMConsistency13UVM_incrementEPVNS_10SharedUnitEPVyPVii
.extern .func  (.param .b32 func_retval0) vprintf
(
	.param .b64 vprintf_param_0,
	.param .b64 vprintf_param_1
)
;
.global .align 1 .b8 $str[23] = {98, 101, 102, 111, 114, 101, 32, 71, 80, 85, 95, 83, 84, 65, 82, 84, 32, 108, 111, 111, 112, 10};
.global .align 1 .b8 $str$1[15] = {83, 116, 97, 114, 116, 105, 110, 103, 32, 108, 111, 111, 112, 10};
.global .align 1 .b8 $str$2[12] = {65, 102, 116, 101, 114, 32, 108, 111, 111, 112, 10};

.visible .entry _ZN14UVMConsistency13UVM_incrementEPVNS_10SharedUnitEPVyPVii(
	.param .u64 .ptr .align 1 _ZN14UVMConsistency13UVM_incrementEPVNS_10SharedUnitEPVyPVii_param_0,
	.param .u64 .ptr .align 1 _ZN14UVMConsistency13UVM_incrementEPVNS_10SharedUnitEPVyPVii_param_1,
	.param .u64 .ptr .align 1 _ZN14UVMConsistency13UVM_incrementEPVNS_10SharedUnitEPVyPVii_param_2,
	.param .u32 _ZN14UVMConsistency13UVM_incrementEPVNS_10SharedUnitEPVyPVii_param_3
)
{
	.reg .pred 	%p<12>;
	.reg .b32 	%r<61>;
	.reg .b64 	%rd<117>;

	ld.param.u64 	%rd10, [_ZN14UVMConsistency13UVM_incrementEPVNS_10SharedUnitEPVyPVii_param_0];
	ld.param.u64 	%rd11, [_ZN14UVMConsistency13UVM_incrementEPVNS_10SharedUnitEPVyPVii_param_1];
	ld.param.u64 	%rd12, [_ZN14UVMConsistency13UVM_incrementEPVNS_10SharedUnitEPVyPVii_param_2];
	ld.param.u32 	%r16, [_ZN14UVMConsistency13UVM_incrementEPVNS_10SharedUnitEPVyPVii_param_3];
	cvta.to.global.u64 	%rd1, %rd11;
	cvta.to.global.u64 	%rd2, %rd10;
	cvta.to.global.u64 	%rd3, %rd12;
	mov.u64 	%rd13, $str;
	cvta.global.u64 	%rd14, %rd13;
	{ // callseq 0, 0
	.param .b64 param0;
	st.param.b64 	[param0], %rd14;
	.param .b64 param1;
	st.param.b64 	[param1], 0;
	.param .b32 retval0;
	call.uni (retval0), 
	vprintf, 
	(
	param0, 
	param1
	);
	ld.param.b32 	%r17, [retval0];
	} // callseq 0
$L__BB0_1:
	ld.volatile.global.u32 	%r19, [%rd3];
	setp.ne.s32 	%p1, %r19, 1;
	@%p1 bra 	$L__BB0_1;
	mov.u64 	%rd15, $str$1;
	cvta.global.u64 	%rd16, %rd15;
	{ // callseq 1, 0
	.param .b64 param0;
	st.param.b64 	[param0], %rd16;
	.param .b64 param1;
	st.param.b64 	[param1], 0;
	.param .b32 retval0;
	call.uni (retval0), 
	vprintf, 
	(
	param0, 
	param1
	);
	ld.param.b32 	%r20, [retval0];
	} // callseq 1
	setp.lt.s32 	%p2, %r16, 1;
	@%p2 bra 	$L__BB0_15;
	and.b32  	%r1, %r16, 15;
	setp.lt.u32 	%p3, %r16, 16;
	mov.b32 	%r58, 0;
	@%p3 bra 	$L__BB0_6;
	and.b32  	%r58, %r16, 2147483632;
	neg.s32 	%r56, %r58;
	add.s64 	%rd115, %rd2, 64;
$L__BB0_5:
	.pragma "nounroll";
	ld.volatile.global.u32 	%r23, [%rd115+-64];
	ld.volatile.global.u64 	%rd17, [%rd1];
	mov.b64 	%rd18, 1;
	shl.b64 	%rd19, %rd18, %r23;
	or.b64  	%rd20, %rd19, %rd17;
	st.volatile.global.u64 	[%rd1], %rd20;
	ld.volatile.global.u32 	%r24, [%rd115+-56];
	ld.volatile.global.u64 	%rd21, [%rd1];
	shl.b64 	%rd22, %rd18, %r24;
	or.b64  	%rd23, %rd22, %rd21;
	st.volatile.global.u64 	[%rd1], %rd23;
	ld.volatile.global.u32 	%r25, [%rd115+-48];
	ld.volatile.global.u64 	%rd24, [%rd1];
	shl.b64 	%rd25, %rd18, %r25;
	or.b64  	%rd26, %rd25, %rd24;
	st.volatile.global.u64 	[%rd1], %rd26;
	ld.volatile.global.u32 	%r26, [%rd115+-40];
	ld.volatile.global.u64 	%rd27, [%rd1];
	shl.b64 	%rd28, %rd18, %r26;
	or.b64  	%rd29, %rd28, %rd27;
	st.volatile.global.u64 	[%rd1], %rd29;
	ld.volatile.global.u32 	%r27, [%rd115+-32];
	ld.volatile.global.u64 	%rd30, [%rd1];
	shl.b64 	%rd31, %rd18, %r27;
	or.b64  	%rd32, %rd31, %rd30;
	st.volatile.global.u64 	[%rd1], %rd32;
	ld.volatile.global.u32 	%r28, [%rd115+-24];
	ld.volatile.global.u64 	%rd33, [%rd1];
	shl.b64 	%rd34, %rd18, %r28;
	or.b64  	%rd35, %rd34, %rd33;
	st.volatile.global.u64 	[%rd1], %rd35;
	ld.volatile.global.u32 	%r29, [%rd115+-16];
	ld.volatile.global.u64 	%rd36, [%rd1];
	shl.b64 	%rd37, %rd18, %r29;
	or.b64  	%rd38, %rd37, %rd36;
	st.volatile.global.u64 	[%rd1], %rd38;
	ld.volatile.global.u32 	%r30, [%rd115+-8];
	ld.volatile.global.u64 	%rd39, [%rd1];
	shl.b64 	%rd40, %rd18, %r30;
	or.b64  	%rd41, %rd40, %rd39;
	st.volatile.global.u64 	[%rd1], %rd41;
	ld.volatile.global.u32 	%r31, [%rd115];
	ld.volatile.global.u64 	%rd42, [%rd1];
	shl.b64 	%rd43, %rd18, %r31;
	or.b64  	%rd44, %rd43, %rd42;
	st.volatile.global.u64 	[%rd1], %rd44;
	ld.volatile.global.u32 	%r32, [%rd115+8];
	ld.volatile.global.u64 	%rd45, [%rd1];
	shl.b64 	%rd46, %rd18, %r32;
	or.b64  	%rd47, %rd46, %rd45;
	st.volatile.global.u64 	[%rd1], %rd47;
	ld.volatile.global.u32 	%r33, [%rd115+16];
	ld.volatile.global.u64 	%rd48, [%rd1];
	shl.b64 	%rd49, %rd18, %r33;
	or.b64  	%rd50, %rd49, %rd48;
	st.volatile.global.u64 	[%rd1], %rd50;
	ld.volatile.global.u32 	%r34, [%rd115+24];
	ld.volatile.global.u64 	%rd51, [%rd1];
	shl.b64 	%rd52, %rd18, %r34;
	or.b64  	%rd53, %rd52, %rd51;
	st.volatile.global.u64 	[%rd1], %rd53;
	ld.volatile.global.u32 	%r35, [%rd115+32];
	ld.volatile.global.u64 	%rd54, [%rd1];
	shl.b64 	%rd55, %rd18, %r35;
	or.b64  	%rd56, %rd55, %rd54;
	st.volatile.global.u64 	[%rd1], %rd56;
	ld.volatile.global.u32 	%r36, [%rd115+40];
	ld.volatile.global.u64 	%rd57, [%rd1];
	shl.b64 	%rd58, %rd18, %r36;
	or.b64  	%rd59, %rd58, %rd57;
	st.volatile.global.u64 	[%rd1], %rd59;
	ld.volatile.global.u32 	%r37, [%rd115+48];
	ld.volatile.global.u64 	%rd60, [%rd1];
	shl.b64 	%rd61, %rd18, %r37;
	or.b64  	%rd62, %rd61, %rd60;
	st.volatile.global.u64 	[%rd1], %rd62;
	ld.volatile.global.u32 	%r38, [%rd115+56];
	ld.volatile.global.u64 	%rd63, [%rd1];
	shl.b64 	%rd64, %rd18, %r38;
	or.b64  	%rd65, %rd64, %rd63;
	st.volatile.global.u64 	[%rd1], %rd65;
	add.s32 	%r56, %r56, 16;
	add.s64 	%rd115, %rd115, 128;
	setp.ne.s32 	%p4, %r56, 0;
	@%p4 bra 	$L__BB0_5;
$L__BB0_6:
	setp.eq.s32 	%p5, %r1, 0;
	@%p5 bra 	$L__BB0_15;
	and.b32  	%r7, %r16, 7;
	setp.lt.u32 	%p6, %r1, 8;
	@%p6 bra 	$L__BB0_9;
	mul.wide.u32 	%rd66, %r58, 8;
	add.s64 	%rd67, %rd2, %rd66;
	ld.volatile.global.u32 	%r39, [%rd67];
	ld.volatile.global.u64 	%rd68, [%rd1];
	mov.b64 	%rd69, 1;
	shl.b64 	%rd70, %rd69, %r39;
	or.b64  	%rd71, %rd70, %rd68;
	st.volatile.global.u64 	[%rd1], %rd71;
	ld.volatile.global.u32 	%r40, [%rd67+8];
	ld.volatile.global.u64 	%rd72, [%rd1];
	shl.b64 	%rd73, %rd69, %r40;
	or.b64  	%rd74, %rd73, %rd72;
	st.volatile.global.u64 	[%rd1], %rd74;
	ld.volatile.global.u32 	%r41, [%rd67+16];
	ld.volatile.global.u64 	%rd75, [%rd1];
	shl.b64 	%rd76, %rd69, %r41;
	or.b64  	%rd77, %rd76, %rd75;
	st.volatile.global.u64 	[%rd1], %rd77;
	ld.volatile.global.u32 	%r42, [%rd67+24];
	ld.volatile.global.u64 	%rd78, [%rd1];
	shl.b64 	%rd79, %rd69, %r42;
	or.b64  	%rd80, %rd79, %rd78;
	st.volatile.global.u64 	[%rd1], %rd80;
	ld.volatile.global.u32 	%r43, [%rd67+32];
	ld.volatile.global.u64 	%rd81, [%rd1];
	shl.b64 	%rd82, %rd69, %r43;
	or.b64  	%rd83, %rd82, %rd81;
	st.volatile.global.u64 	[%rd1], %rd83;
	ld.volatile.global.u32 	%r44, [%rd67+40];
	ld.volatile.global.u64 	%rd84, [%rd1];
	shl.b64 	%rd85, %rd69, %r44;
	or.b64  	%rd86, %rd85, %rd84;
	st.volatile.global.u64 	[%rd1], %rd86;
	ld.volatile.global.u32 	%r45, [%rd67+48];
	ld.volatile.global.u64 	%rd87, [%rd1];
	shl.b64 	%rd88, %rd69, %r45;
	or.b64  	%rd89, %rd88, %rd87;
	st.volatile.global.u64 	[%rd1], %rd89;
	ld.volatile.global.u32 	%r46, [%rd67+56];
	ld.volatile.global.u64 	%rd90, [%rd1];
	shl.b64 	%rd91, %rd69, %r46;
	or.b64  	%rd92, %rd91, %rd90;
	st.volatile.global.u64 	[%rd1], %rd92;
	add.s32 	%r58, %r58, 8;
$L__BB0_9:
	setp.eq.s32 	%p7, %r7, 0;
	@%p7 bra 	$L__BB0_15;
	and.b32  	%r10, %r16, 3;
	setp.lt.u32 	%p8, %r7, 4;
	@%p8 bra 	$L__BB0_12;
	mul.wide.u32 	%rd93, %r58, 8;
	add.s64 	%rd94, %rd2, %rd93;
	ld.volatile.global.u32 	%r47, [%rd94];
	ld.volatile.global.u64 	%rd95, [%rd1];
	mov.b64 	%rd96, 1;
	shl.b64 	%rd97, %rd96, %r47;
	or.b64  	%rd98, %rd97, %rd95;
	st.volatile.global.u64 	[%rd1], %rd98;
	ld.volatile.global.u32 	%r48, [%rd94+8];
	ld.volatile.global.u64 	%rd99, [%rd1];
	shl.b64 	%rd100, %rd96, %r48;
	or.b64  	%rd101, %rd100, %rd99;
	st.volatile.global.u64 	[%rd1], %rd101;
	ld.volatile.global.u32 	%r49, [%rd94+16];
	ld.volatile.global.u64 	%rd102, [%rd1];
	shl.b64 	%rd103, %rd96, %r49;
	or.b64  	%rd104, %rd103, %rd102;
	st.volatile.global.u64 	[%rd1], %rd104;
	ld.volatile.global.u32 	%r50, [%rd94+24];
	ld.volatile.global.u64 	%rd105, [%rd1];
	shl.b64 	%rd106, %rd96, %r50;
	or.b64  	%rd107, %rd106, %rd105;
	st.volatile.global.u64 	[%rd1], %rd107;
	add.s32 	%r58, %r58, 4;
$L__BB0_12:
	setp.eq.s32 	%p9, %r10, 0;
	@%p9 bra 	$L__BB0_15;
	mul.wide.u32 	%rd108, %r58, 8;
	add.s64 	%rd116, %rd2, %rd108;
	neg.s32 	%r60, %r10;
$L__BB0_14:
	.pragma "nounroll";
	ld.volatile.global.u32 	%r51, [%rd116];
	ld.volatile.global.u64 	%rd109, [%rd1];
	mov.b64 	%rd110, 1;
	shl.b64 	%rd111, %rd110, %r51;
	or.b64  	%rd112, %rd111, %rd109;
	st.volatile.global.u64 	[%rd1], %rd112;
	add.s64 	%rd116, %rd116, 8;
	add.s32 	%r60, %r60, 1;
	setp.ne.s32 	%p10, %r60, 0;
	@%p10 bra 	$L__BB0_14;
$L__BB0_15:
	mov.u64 	%rd113, $str$2;
	cvta.global.u64 	%rd114, %rd113;
	{ // callseq 2, 0
	.param .b64 param0;
	st.param.b64 	[param0], %rd114;
	.param .b64 param1;
	st.param.b64 	[param1], 0;
	.param .b32 retval0;
	call.uni (retval0), 
	vprintf, 
	(
	param0, 
	param1
	);
	ld.param.b32 	%r52, [retval0];
	} // callseq 2
	mov.b32 	%r54, 2;
	st.volatile.global.u32 	[%rd3], %r54;
$L__BB0_16:
	ld.volatile.global.u32 	%r55, [%rd3];
	setp.ne.s32 	%p11, %r55, 3;
	@%p11 bra 	$L__BB0_16;
	ret;

}


// ===== COMPILED SASS (sm_100) =====

	.target	sm_100

	.elftype	@"ET_EXEC"


//--------------------- .note.nv.tkinfo           --------------------------
	.section	.note.nv.tkinfo,"",@"SHT_NOTE"
	.sectionflags	@"SHF_NOTE_NV_TKINFO"
	.tkinfo
        /*0018*/ 	.word	0x00000002
        /*0030*/ 	.string	""
        /*0030*/ 	.string	"ptxas"
        /*0030*/ 	.string	"Cuda compilation tools, release 13.0, V13.0.88"
        /*0030*/ 	.string	"Build cuda_13.0.r13.0/compiler.36424714_0"
        /*0030*/ 	.string	"-arch sm_100 -m 64 "



//--------------------- .note.nv.cuinfo           --------------------------
	.section	.note.nv.cuinfo,"",@"SHT_NOTE"
	.sectionflags	@"SHF_NOTE_NV_CUINFO"
        /*0018*/ 	.short	0x0002
        /*001a*/ 	.short	0x0064
        /*001c*/ 	.short	0x0082
	.zero		2


//--------------------- .nv.info                  --------------------------
	.section	.nv.info,"",@"SHT_CUDA_INFO"
	.align	4


	//----- nvinfo : EIATTR_REGCOUNT
	.align		4
        /*0000*/ 	.byte	0x04, 0x2f
        /*0002*/ 	.short	(.L_4 - .L_3)
	.align		4
.L_3:
        /*0004*/ 	.word	index@(_ZN14UVMConsistency13UVM_incrementEPVNS_10SharedUnitEPVyPVii)
        /*0008*/ 	.word	0x00000018


	//----- nvinfo : EIATTR_FRAME_SIZE
	.align		4
.L_4:
        /*000c*/ 	.byte	0x04, 0x11
        /*000e*/ 	.short	(.L_6 - .L_5)
	.align		4
.L_5:
        /*0010*/ 	.word	index@(_ZN14UVMConsistency13UVM_incrementEPVNS_10SharedUnitEPVyPVii)
        /*0014*/ 	.word	0x00000000


	//----- nvinfo : EIATTR_MIN_STACK_SIZE
	.align		4
.L_6:
        /*0018*/ 	.byte	0x04, 0x12
        /*001a*/ 	.short	(.L_8 - .L_7)
	.align		4
.L_7:
        /*001c*/ 	.word	index@(_ZN14UVMConsistency13UVM_incrementEPVNS_10SharedUnitEPVyPVii)
        /*0020*/ 	.word	0x00000000
.L_8:


//--------------------- .nv.compat                --------------------------
	.section	.nv.compat,"",@"SHT_CUDA_COMPAT_INFO"
	.align	4
        /*0000*/ 	.byte	0x02, 0x09, 0x00, 0x00, 0x02, 0x02, 0x01, 0x00, 0x02, 0x05, 0x05, 0x00, 0x03, 0x07, 0x01, 0x01
        /*0010*/ 	.byte	0x02, 0x03, 0x00, 0x00, 0x02, 0x06, 0x01, 0x00, 0x04, 0x0b, 0x08, 0x00, 0x09, 0x00, 0x00, 0x00
        /*0020*/ 	.byte	0x00, 0x00, 0x00, 0x00


//--------------------- .nv.info._ZN14UVMConsistency13UVM_incrementEPVNS_10SharedUnitEPVyPVii --------------------------
	.section	.nv.info._ZN14UVMConsistency13UVM_incrementEPVNS_10SharedUnitEPVyPVii,"",@"SHT_CUDA_INFO"
	.sectionflags	@""
	.align	4


	//----- nvinfo : EIATTR_CUDA_API_VERSION
	.align		4
        /*0000*/ 	.byte	0x04, 0x37
        /*0002*/ 	.short	(.L_10 - .L_9)
.L_9:
        /*0004*/ 	.word	0x00000082


	//----- nvinfo : EIATTR_KPARAM_INFO
	.align		4
.L_10:
        /*0008*/ 	.byte	0x04, 0x17
        /*000a*/ 	.short	(.L_12 - .L_11)
.L_11:
        /*000c*/ 	.word	0x00000000
        /*0010*/ 	.short	0x0003
        /*0012*/ 	.short	0x0018
        /*0014*/ 	.byte	0x00, 0xf0, 0x11, 0x00


	//----- nvinfo : EIATTR_KPARAM_INFO
	.align		4
.L_12:
        /*0018*/ 	.byte	0x04, 0x17
        /*001a*/ 	.short	(.L_14 - .L_13)
.L_13:
        /*001c*/ 	.word	0x00000000
        /*0020*/ 	.short	0x0002
        /*0022*/ 	.short	0x0010
        /*0024*/ 	.byte	0x00, 0xf5, 0x21, 0x00


	//----- nvinfo : EIATTR_KPARAM_INFO
	.align		4
.L_14:
        /*0028*/ 	.byte	0x04, 0x17
        /*002a*/ 	.short	(.L_16 - .L_15)
.L_15:
        /*002c*/ 	.word	0x00000000
        /*0030*/ 	.short	0x0001
        /*0032*/ 	.short	0x0008
        /*0034*/ 	.byte	0x00, 0xf5, 0x21, 0x00


	//----- nvinfo : EIATTR_KPARAM_INFO
	.align		4
.L_16:
        /*0038*/ 	.byte	0x04, 0x17
        /*003a*/ 	.short	(.L_18 - .L_17)
.L_17:
        /*003c*/ 	.word	0x00000000
        /*0040*/ 	.short	0x0000
        /*0042*/ 	.short	0x0000
        /*0044*/ 	.byte	0x00, 0xf5, 0x21, 0x00


	//----- nvinfo : EIATTR_SPARSE_MMA_MASK
	.align		4
.L_18:
        /*0048*/ 	.byte	0x03, 0x50
        /*004a*/ 	.short	0x0000


	//----- nvinfo : EIATTR_MAXREG_COUNT
	.align		4
        /*004c*/ 	.byte	0x03, 0x1b
        /*004e*/ 	.short	0x00ff


	//----- nvinfo : EIATTR_EXTERNS
	.align		4
        /*0050*/ 	.byte	0x04, 0x0f
        /*0052*/ 	.short	(.L_20 - .L_19)


	//   ....[0]....
	.align		4
.L_19:
        /*0054*/ 	.word	index@(vprintf)


	//----- nvinfo : EIATTR_MERCURY_ISA_VERSION
	.align		4
.L_20:
        /*0058*/ 	.byte	0x03, 0x5f
        /*005a*/ 	.short	0x0101


	//----- nvinfo : EIATTR_VRC_CTA_INIT_COUNT
	.align		4
        /*005c*/ 	.byte	0x02, 0x4a
	.zero		1
	.zero		1


	//----- nvinfo : EIATTR_SYSCALL_OFFSETS
	.align		4
        /*0060*/ 	.byte	0x04, 0x46
        /*0062*/ 	.short	(.L_22 - .L_21)


	//   ....[0]....
.L_21:
        /*0064*/ 	.word	0x00000090


	//   ....[1]....
        /*0068*/ 	.word	0x00000160


	//   ....[2]....
        /*006c*/ 	.word	0x00001260


	//----- nvinfo : EIATTR_EXIT_INSTR_OFFSETS
	.align		4
.L_22:
        /*0070*/ 	.byte	0x04, 0x1c
        /*0072*/ 	.short	(.L_24 - .L_23)


	//   ....[0]....
.L_23:
        /*0074*/ 	.word	0x000012e0


	//----- nvinfo : EIATTR_CRS_STACK_SIZE
	.align		4
.L_24:
        /*0078*/ 	.byte	0x04, 0x1e
        /*007a*/ 	.short	(.L_26 - .L_25)
.L_25:
        /*007c*/ 	.word	0x00000000


	//----- nvinfo : EIATTR_CBANK_PARAM_SIZE
	.align		4
.L_26:
        /*0080*/ 	.byte	0x03, 0x19
        /*0082*/ 	.short	0x001c


	//----- nvinfo : EIATTR_PARAM_CBANK
	.align		4
        /*0084*/ 	.byte	0x04, 0x0a
        /*0086*/ 	.short	(.L_28 - .L_27)
	.align		4
.L_27:
        /*0088*/ 	.word	index@(.nv.constant0._ZN14UVMConsistency13UVM_incrementEPVNS_10SharedUnitEPVyPVii)
        /*008c*/ 	.short	0x0380
        /*008e*/ 	.short	0x001c


	//----- nvinfo : EIATTR_SW_WAR
	.align		4
.L_28:
        /*0090*/ 	.byte	0x04, 0x36
        /*0092*/ 	.short	(.L_30 - .L_29)
.L_29:
        /*0094*/ 	.word	0x00000008
.L_30:


//--------------------- .nv.callgraph             --------------------------
	.section	.nv.callgraph,"",@"SHT_CUDA_CALLGRAPH"
	.align	4
	.sectionentsize	8
	.align		4
        /*0000*/ 	.word	0x00000000
	.align		4
        /*0004*/ 	.word	0xffffffff
	.align		4
        /*0008*/ 	.word	index@(_ZN14UVMConsistency13UVM_incrementEPVNS_10SharedUnitEPVyPVii)
	.align		4
        /*000c*/ 	.word	index@(vprintf)
	.align		4
        /*0010*/ 	.word	0x00000000
	.align		4
        /*0014*/ 	.word	0xfffffffe
	.align		4
        /*0018*/ 	.word	0x00000000
	.align		4
        /*001c*/ 	.word	0xfffffffd
	.align		4
        /*0020*/ 	.word	0x00000000
	.align		4
        /*0024*/ 	.word	0xfffffffc


//--------------------- .nv.constant4             --------------------------
	.section	.nv.constant4,"a",@progbits
	.align	8
	.align		8
.nv.constant4:
        /*0000*/ 	.dword	vprintf
	.align		8
        /*0008*/ 	.dword	$str
	.align		8
        /*0010*/ 	.dword	$str$1
	.align		8
        /*0018*/ 	.dword	$str$2


//--------------------- .text._ZN14UVMConsistency13UVM_incrementEPVNS_10SharedUnitEPVyPVii --------------------------
	.section	.text._ZN14UVMConsistency13UVM_incrementEPVNS_10SharedUnitEPVyPVii,"ax",@progbits
	.align	128
        .global         _ZN14UVMConsistency13UVM_incrementEPVNS_10SharedUnitEPVyPVii
        .type           _ZN14UVMConsistency13UVM_incrementEPVNS_10SharedUnitEPVyPVii,@function
        .size           _ZN14UVMConsistency13UVM_incrementEPVNS_10SharedUnitEPVyPVii,(.L_x_13 - _ZN14UVMConsistency13UVM_incrementEPVNS_10SharedUnitEPVyPVii)
        .other          _ZN14UVMConsistency13UVM_incrementEPVNS_10SharedUnitEPVyPVii,@"STO_CUDA_ENTRY STV_DEFAULT"
_ZN14UVMConsistency13UVM_incrementEPVNS_10SharedUnitEPVyPVii:
.text._ZN14UVMConsistency13UVM_incrementEPVNS_10SharedUnitEPVyPVii:
[----:B------:R-:W0:Y:S01]  /*0000*/  LDC R1, c[0x0][0x37c] ;  /* 0x0000df00ff017b82 */ /* 0x000e220000000800 */
[----:B------:R-:W-:Y:S01]  /*0010*/  MOV R0, 0x0 ;  /* 0x0000000000007802 */ /* 0x000fe20000000f00 */
[----:B------:R-:W1:Y:S01]  /*0020*/  LDCU.64 UR4, c[0x4][0x8] ;  /* 0x01000100ff0477ac */ /* 0x000e620008000a00 */
[----:B------:R-:W-:-:S05]  /*0030*/  CS2R R6, SRZ ;  /* 0x0000000000067805 */ /* 0x000fca000001ff00 */
[----:B------:R2:W3:Y:S01]  /*0040*/  LDC.64 R2, c[0x4][R0] ;  /* 0x0100000000027b82 */ /* 0x0004e20000000a00 */
[----:B------:R-:W4:Y:S01]  /*0050*/  LDCU.64 UR36, c[0x0][0x358] ;  /* 0x00006b00ff2477ac */ /* 0x000f220008000a00 */
[----:B-1----:R-:W-:Y:S02]  /*0060*/  IMAD.U32 R4, RZ, RZ, UR4 ;  /* 0x00000004ff047e24 */ /* 0x002fe4000f8e00ff */
[----:B--2---:R-:W-:-:S07]  /*0070*/  IMAD.U32 R5, RZ, RZ, UR5 ;  /* 0x00000005ff057e24 */ /* 0x004fce000f8e00ff */
[----:B------:R-:W-:-:S07]  /*0080*/  LEPC R20, `(.L_x_0) ;  /* 0x000000001014794e */ /* 0x000fce0000000000 */
[----:B0--34-:R-:W-:Y:S05]  /*0090*/  CALL.ABS.NOINC R2 ;  /* 0x0000000002007343 */ /* 0x019fea0003c00000 */
.L_x_0:
[----:B------:R-:W0:Y:S02]  /*00a0*/  LDC.64 R2, c[0x0][0x390] ;  /* 0x0000e400ff027b82 */ /* 0x000e240000000a00 */
.L_x_1:
[----:B0-----:R-:W2:Y:S01]  /*00b0*/  LDG.E.STRONG.SYS R0, desc[UR36][R2.64] ;  /* 0x0000002402007981 */ /* 0x001ea2000c1f5900 */
[----:B------:R-:W-:Y:S05]  /*00c0*/  YIELD ;  /* 0x0000000000007946 */ /* 0x000fea0003800000 */
[----:B--2---:R-:W-:-:S13]  /*00d0*/  ISETP.NE.AND P0, PT, R0, 0x1, PT ;  /* 0x000000010000780c */ /* 0x004fda0003f05270 */
[----:B------:R-:W-:Y:S05]  /*00e0*/  @P0 BRA `(.L_x_1) ;  /* 0xfffffffc00f00947 */ /* 0x000fea000383ffff */
[----:B------:R-:W-:Y:S01]  /*00f0*/  MOV R0, 0x0 ;  /* 0x0000000000007802 */ /* 0x000fe20000000f00 */
[----:B------:R-:W0:Y:S01]  /*0100*/  LDCU.64 UR4, c[0x4][0x10] ;  /* 0x01000200ff0477ac */ /* 0x000e220008000a00 */
[----:B------:R-:W-:Y:S02]  /*0110*/  CS2R R6, SRZ ;  /* 0x0000000000067805 */ /* 0x000fe4000001ff00 */
[----:B------:R1:W2:Y:S01]  /*0120*/  LDC.64 R2, c[0x4][R0] ;  /* 0x0100000000027b82 */ /* 0x0002a20000000a00 */
[----:B0-----:R-:W-:Y:S02]  /*0130*/  IMAD.U32 R4, RZ, RZ, UR4 ;  /* 0x00000004ff047e24 */ /* 0x001fe4000f8e00ff */
[----:B-1----:R-:W-:-:S07]  /*0140*/  IMAD.U32 R5, RZ, RZ, UR5 ;  /* 0x00000005ff057e24 */ /* 0x002fce000f8e00ff */
[----:B------:R-:W-:-:S07]  /*0150*/  LEPC R20, `(.L_x_2) ;  /* 0x000000001014794e */ /* 0x000fce0000000000 */
[----:B--2---:R-:W-:Y:S05]  /*0160*/  CALL.ABS.NOINC R2 ;  /* 0x0000000002007343 */ /* 0x004fea0003c00000 */
.L_x_2:
[----:B------:R-:W0:Y:S02]  /*0170*/  LDC R2, c[0x0][0x398] ;  /* 0x0000e600ff027b82 */ /* 0x000e240000000800 */
[----:B0-----:R-:W-:-:S13]  /*0180*/  ISETP.GE.AND P0, PT, R2, 0x1, PT ;  /* 0x000000010200780c */ /* 0x001fda0003f06270 */
[----:B------:R-:W-:Y:S05]  /*0190*/  @!P0 BRA `(.L_x_3) ;  /* 0x0000001000148947 */ /* 0x000fea0003800000 */
[C---:B------:R-:W-:Y:S01]  /*01a0*/  ISETP.GE.U32.AND P1, PT, R2.reuse, 0x10, PT ;  /* 0x000000100200780c */ /* 0x040fe20003f26070 */
[----:B------:R-:W-:Y:S01]  /*01b0*/  IMAD.MOV.U32 R0, RZ, RZ, RZ ;  /* 0x000000ffff007224 */ /* 0x000fe200078e00ff */
[----:B------:R-:W-:-:S04]  /*01c0*/  LOP3.LUT R9, R2, 0xf, RZ, 0xc0, !PT ;  /* 0x0000000f02097812 */ /* 0x000fc800078ec0ff */
[----:B------:R-:W-:-:S07]  /*01d0*/  ISETP.NE.AND P0, PT, R9, RZ, PT ;  /* 0x000000ff0900720c */ /* 0x000fce0003f05270 */
[----:B------:R-:W-:Y:S06]  /*01e0*/  @!P1 BRA `(.L_x_4) ;  /* 0x0000000800049947 */ /* 0x000fec0003800000 */
[----:B------:R-:W0:Y:S01]  /*01f0*/  LDCU.64 UR4, c[0x0][0x380] ;  /* 0x00007000ff0477ac */ /* 0x000e220008000a00 */
[----:B------:R-:W-:Y:S01]  /*0200*/  LOP3.LUT R0, R2, 0x7ffffff0, RZ, 0xc0, !PT ;  /* 0x7ffffff002007812 */ /* 0x000fe200078ec0ff */
[----:B------:R-:W-:Y:S04]  /*0210*/  BSSY B0, `(.L_x_4) ;  /* 0x000007e000007945 */ /* 0x000fe80003800000 */
[----:B------:R-:W-:Y:S01]  /*0220*/  IMAD.MOV R3, RZ, RZ, -R0 ;  /* 0x000000ffff037224 */ /* 0x000fe200078e0a00 */
[----:B0-----:R-:W-:-:S04]  /*0230*/  UIADD3 UR4, UP0, UPT, UR4, 0x40, URZ ;  /* 0x0000004004047890 */ /* 0x001fc8000ff1e0ff */
[----:B------:R-:W-:Y:S02]  /*0240*/  UIADD3.X UR5, UPT, UPT, URZ, UR5, URZ, UP0, !UPT ;  /* 0x00000005ff057290 */ /* 0x000fe400087fe4ff */
[----:B------:R-:W-:-:S04]  /*0250*/  IMAD.U32 R4, RZ, RZ, UR4 ;  /* 0x00000004ff047e24 */ /* 0x000fc8000f8e00ff */
[----:B------:R-:W-:-:S07]  /*0260*/  IMAD.U32 R5, RZ, RZ, UR5 ;  /* 0x00000005ff057e24 */ /* 0x000fce000f8e00ff */
.L_x_5:
[----:B-1----:R-:W0:Y:S01]  /*0270*/  LDC.64 R6, c[0x0][0x388] ;  /* 0x0000e200ff067b82 */ /* 0x002e220000000a00 */
[----:B------:R-:W2:Y:S04]  /*0280*/  LDG.E.STRONG.SYS R13, desc[UR36][R4.64+-0x40] ;  /* 0xffffc024040d7981 */ /* 0x000ea8000c1f5900 */
[----:B0-----:R-:W3:Y:S01]  /*0290*/  LDG.E.64.STRONG.SYS R10, desc[UR36][R6.64] ;  /* 0x00000024060a7981 */ /* 0x001ee2000c1f5b00 */
[----:B------:R-:W-:-:S05]  /*02a0*/  IMAD.MOV.U32 R8, RZ, RZ, 0x1 ;  /* 0x00000001ff087424 */ /* 0x000fca00078e00ff */
[CC--:B--2---:R-:W-:Y:S02]  /*02b0*/  SHF.L.U32 R15, R8.reuse, R13.reuse, RZ ;  /* 0x0000000d080f7219 */ /* 0x0c4fe400000006ff */
[----:B------:R-:W-:Y:S02]  /*02c0*/  SHF.L.U64.HI R13, R8, R13, RZ ;  /* 0x0000000d080d7219 */ /* 0x000fe400000102ff */
[----:B---3--:R-:W-:Y:S02]  /*02d0*/  LOP3.LUT R12, R15, R10, RZ, 0xfc, !PT ;  /* 0x0000000a0f0c7212 */ /* 0x008fe400078efcff */
[----:B------:R-:W-:-:S05]  /*02e0*/  LOP3.LUT R13, R13, R11, RZ, 0xfc, !PT ;  /* 0x0000000b0d0d7212 */ /* 0x000fca00078efcff */
[----:B------:R0:W-:Y:S04]  /*02f0*/  STG.E.64.STRONG.SYS desc[UR36][R6.64], R12 ;  /* 0x0000000c06007986 */ /* 0x0001e8000c115b24 */
[----:B------:R-:W2:Y:S04]  /*0300*/  LDG.E.STRONG.SYS R15, desc[UR36][R4.64+-0x38] ;  /* 0xffffc824040f7981 */ /* 0x000ea8000c1f5900 */
[----:B------:R-:W3:Y:S01]  /*0310*/  LDG.E.64.STRONG.SYS R10, desc[UR36][R6.64] ;  /* 0x00000024060a7981 */ /* 0x000ee2000c1f5b00 */
[CC--:B--2---:R-:W-:Y:S02]  /*0320*/  SHF.L.U32 R17, R8.reuse, R15.reuse, RZ ;  /* 0x0000000f08117219 */ /* 0x0c4fe400000006ff */
[----:B------:R-:W-:-:S02]  /*0330*/  SHF.L.U64.HI R15, R8, R15, RZ ;  /* 0x0000000f080f7219 */ /* 0x000fc400000102ff */
[----:B---3--:R-:W-:Y:S02]  /*0340*/  LOP3.LUT R14, R17, R10, RZ, 0xfc, !PT ;  /* 0x0000000a110e7212 */ /* 0x008fe400078efcff */
[----:B------:R-:W-:-:S05]  /*0350*/  LOP3.LUT R15, R15, R11, RZ, 0xfc, !PT ;  /* 0x0000000b0f0f7212 */ /* 0x000fca00078efcff */
[----:B------:R1:W-:Y:S04]  /*0360*/  STG.E.64.STRONG.SYS desc[UR36][R6.64], R14 ;  /* 0x0000000e06007986 */ /* 0x0003e8000c115b24 */
[----:B------:R-:W2:Y:S04]  /*0370*/  LDG.E.STRONG.SYS R17, desc[UR36][R4.64+-0x30] ;  /* 0xffffd02404117981 */ /* 0x000ea8000c1f5900 */
[----:B------:R-:W0:Y:S01]  /*0380*/  LDG.E.64.STRONG.SYS R10, desc[UR36][R6.64] ;  /* 0x00000024060a7981 */ /* 0x000e22000c1f5b00 */
[CC--:B--2---:R-:W-:Y:S02]  /*0390*/  SHF.L.U32 R19, R8.reuse, R17.reuse, RZ ;  /* 0x0000001108137219 */ /* 0x0c4fe400000006ff */
[----:B------:R-:W-:-:S02]  /*03a0*/  SHF.L.U64.HI R17, R8, R17, RZ ;  /* 0x0000001108117219 */ /* 0x000fc400000102ff */
[----:B0-----:R-:W-:Y:S02]  /*03b0*/  LOP3.LUT R12, R19, R10, RZ, 0xfc, !PT ;  /* 0x0000000a130c7212 */ /* 0x001fe400078efcff */
[----:B------:R-:W-:-:S05]  /*03c0*/  LOP3.LUT R13, R17, R11, RZ, 0xfc, !PT ;  /* 0x0000000b110d7212 */ /* 0x000fca00078efcff */
[----:B------:R0:W-:Y:S04]  /*03d0*/  STG.E.64.STRONG.SYS desc[UR36][R6.64], R12 ;  /* 0x0000000c06007986 */ /* 0x0001e8000c115b24 */
[----:B------:R-:W2:Y:S04]  /*03e0*/  LDG.E.STRONG.SYS R17, desc[UR36][R4.64+-0x28] ;  /* 0xffffd82404117981 */ /* 0x000ea8000c1f5900 */
[----:B------:R-:W1:Y:S01]  /*03f0*/  LDG.E.64.STRONG.SYS R10, desc[UR36][R6.64] ;  /* 0x00000024060a7981 */ /* 0x000e62000c1f5b00 */
[CC--:B--2---:R-:W-:Y:S02]  /*0400*/  SHF.L.U32 R19, R8.reuse, R17.reuse, RZ ;  /* 0x0000001108137219 */ /* 0x0c4fe400000006ff */
[----:B------:R-:W-:-:S02]  /*0410*/  SHF.L.U64.HI R17, R8, R17, RZ ;  /* 0x0000001108117219 */ /* 0x000fc400000102ff */
[----:B-1----:R-:W-:Y:S02]  /*0420*/  LOP3.LUT R14, R19, R10, RZ, 0xfc, !PT ;  /* 0x0000000a130e7212 */ /* 0x002fe400078efcff */
        /* <DEDUP_REMOVED lines=79> */
[----:B------:R0:W2:Y:S04]  /*0920*/  LDG.E.STRONG.SYS R17, desc[UR36][R4.64+0x38] ;  /* 0x0000382404117981 */ /* 0x0000a8000c1f5900 */
[----:B------:R-:W3:Y:S01]  /*0930*/  LDG.E.64.STRONG.SYS R10, desc[UR36][R6.64] ;  /* 0x00000024060a7981 */ /* 0x000ee2000c1f5b00 */
[----:B------:R-:W-:Y:S01]  /*0940*/  VIADD R3, R3, 0x10 ;  /* 0x0000001003037836 */ /* 0x000fe20000000000 */
[----:B------:R-:W-:Y:S05]  /*0950*/  YIELD ;  /* 0x0000000000007946 */ /* 0x000fea0003800000 */
[----:B------:R-:W-:-:S02]  /*0960*/  ISETP.NE.AND P1, PT, R3, RZ, PT ;  /* 0x000000ff0300720c */ /* 0x000fc40003f25270 */
[----:B0-----:R-:W-:-:S05]  /*0970*/  IADD3 R4, P2, PT, R4, 0x80, RZ ;  /* 0x0000008004047810 */ /* 0x001fca0007f5e0ff */
[----:B------:R-:W-:Y:S01]  /*0980*/  IMAD.X R5, RZ, RZ, R5, P2 ;  /* 0x000000ffff057224 */ /* 0x000fe200010e0605 */
[CC--:B--2---:R-:W-:Y:S02]  /*0990*/  SHF.L.U32 R19, R8.reuse, R17.reuse, RZ ;  /* 0x0000001108137219 */ /* 0x0c4fe400000006ff */
[----:B------:R-:W-:Y:S02]  /*09a0*/  SHF.L.U64.HI R17, R8, R17, RZ ;  /* 0x0000001108117219 */ /* 0x000fe400000102ff */
[----:B---3--:R-:W-:Y:S02]  /*09b0*/  LOP3.LUT R10, R19, R10, RZ, 0xfc, !PT ;  /* 0x0000000a130a7212 */ /* 0x008fe400078efcff */
[----:B------:R-:W-:-:S05]  /*09c0*/  LOP3.LUT R11, R17, R11, RZ, 0xfc, !PT ;  /* 0x0000000b110b7212 */ /* 0x000fca00078efcff */
[----:B------:R1:W-:Y:S01]  /*09d0*/  STG.E.64.STRONG.SYS desc[UR36][R6.64], R10 ;  /* 0x0000000a06007986 */ /* 0x0003e2000c115b24 */
[----:B------:R-:W-:Y:S05]  /*09e0*/  @P1 BRA `(.L_x_5) ;  /* 0xfffffff800201947 */ /* 0x000fea000383ffff */
[----:B------:R-:W-:Y:S05]  /*09f0*/  BSYNC B0 ;  /* 0x0000000000007941 */ /* 0x000fea0003800000 */
.L_x_4:
[----:B------:R-:W-:Y:S04]  /*0a00*/  BSSY B0, `(.L_x_3) ;  /* 0x000007e000007945 */ /* 0x000fe80003800000 */
[----:B------:R-:W-:Y:S05]  /*0a10*/  @!P0 BRA `(.L_x_6) ;  /* 0x0000000400f08947 */ /* 0x000fea0003800000 */
[----:B------:R-:W-:Y:S02]  /*0a20*/  ISETP.GE.U32.AND P0, PT, R9, 0x8, PT ;  /* 0x000000080900780c */ /* 0x000fe40003f06070 */
[----:B-1----:R-:W-:-:S04]  /*0a30*/  LOP3.LUT R12, R2, 0x7, RZ, 0xc0, !PT ;  /* 0x00000007020c7812 */ /* 0x002fc800078ec0ff */
[----:B------:R-:W-:-:S07]  /*0a40*/  ISETP.NE.AND P1, PT, R12, RZ, PT ;  /* 0x000000ff0c00720c */ /* 0x000fce0003f25270 */
[----:B------:R-:W-:Y:S06]  /*0a50*/  @!P0 BRA `(.L_x_7) ;  /* 0x0000000000f48947 */ /* 0x000fec0003800000 */
[----:B------:R-:W0:Y:S08]  /*0a60*/  LDC.64 R6, c[0x0][0x380] ;  /* 0x0000e000ff067b82 */ /* 0x000e300000000a00 */
[----:B------:R-:W1:Y:S01]  /*0a70*/  LDC.64 R4, c[0x0][0x388] ;  /* 0x0000e200ff047b82 */ /* 0x000e620000000a00 */
[----:B0-----:R-:W-:-:S05]  /*0a80*/  IMAD.WIDE.U32 R6, R0, 0x8, R6 ;  /* 0x0000000800067825 */ /* 0x001fca00078e0006 */
[----:B------:R-:W2:Y:S04]  /*0a90*/  LDG.E.STRONG.SYS R10, desc[UR36][R6.64] ;  /* 0x00000024060a7981 */ /* 0x000ea8000c1f5900 */
[----:B-1----:R-:W3:Y:S01]  /*0aa0*/  LDG.E.64.STRONG.SYS R8, desc[UR36][R4.64] ;  /* 0x0000002404087981 */ /* 0x002ee2000c1f5b00 */
        /* <DEDUP_REMOVED lines=14> */
[----:B------:R-:W3:Y:S01]  /*0b90*/  LDG.E.64.STRONG.SYS R8, desc[UR36][R4.64] ;  /* 0x0000002404087981 */ /* 0x000ee2000c1f5b00 */
[CC--:B--2---:R-:W-:Y:S02]  /*0ba0*/  SHF.L.U32 R13, R3.reuse, R16.reuse, RZ ;  /* 0x00000010030d7219 */ /* 0x0c4fe400000006ff */
[----:B0-----:R-:W-:-:S02]  /*0bb0*/  SHF.L.U64.HI R11, R3, R16, RZ ;  /* 0x00000010030b7219 */ /* 0x001fc400000102ff */
[----:B---3--:R-:W-:Y:S02]  /*0bc0*/  LOP3.LUT R10, R13, R8, RZ, 0xfc, !PT ;  /* 0x000000080d0a7212 */ /* 0x008fe400078efcff */
[----:B------:R-:W-:-:S05]  /*0bd0*/  LOP3.LUT R11, R11, R9, RZ, 0xfc, !PT ;  /* 0x000000090b0b7212 */ /* 0x000fca00078efcff */
[----:B------:R0:W-:Y:S04]  /*0be0*/  STG.E.64.STRONG.SYS desc[UR36][R4.64], R10 ;  /* 0x0000000a04007986 */ /* 0x0001e8000c115b24 */
[----:B------:R-:W2:Y:S04]  /*0bf0*/  LDG.E.STRONG.SYS R16, desc[UR36][R6.64+0x18] ;  /* 0x0000182406107981 */ /* 0x000ea8000c1f5900 */
[----:B------:R-:W3:Y:S01]  /*0c00*/  LDG.E.64.STRONG.SYS R8, desc[UR36][R4.64] ;  /* 0x0000002404087981 */ /* 0x000ee2000c1f5b00 */
[CC--:B--2---:R-:W-:Y:S02]  /*0c10*/  SHF.L.U32 R13, R3.reuse, R16.reuse, RZ ;  /* 0x00000010030d7219 */ /* 0x0c4fe400000006ff */
[----:B-1----:R-:W-:-:S02]  /*0c20*/  SHF.L.U64.HI R15, R3, R16, RZ ;  /* 0x00000010030f7219 */ /* 0x002fc400000102ff */
        /* <DEDUP_REMOVED lines=26> */
[----:B------:R-:W-:Y:S01]  /*0dd0*/  VIADD R0, R0, 0x8 ;  /* 0x0000000800007836 */ /* 0x000fe20000000000 */
[----:B--2---:R-:W-:-:S02]  /*0de0*/  SHF.L.U32 R13, R3, R16, RZ ;  /* 0x00000010030d7219 */ /* 0x004fc400000006ff */
[----:B------:R-:W-:Y:S02]  /*0df0*/  SHF.L.U64.HI R3, R3, R16, RZ ;  /* 0x0000001003037219 */ /* 0x000fe400000102ff */
[----:B---3--:R-:W-:Y:S02]  /*0e00*/  LOP3.LUT R8, R13, R8, RZ, 0xfc, !PT ;  /* 0x000000080d087212 */ /* 0x008fe400078efcff */
[----:B------:R-:W-:-:S05]  /*0e10*/  LOP3.LUT R9, R3, R9, RZ, 0xfc, !PT ;  /* 0x0000000903097212 */ /* 0x000fca00078efcff */
[----:B------:R1:W-:Y:S02]  /*0e20*/  STG.E.64.STRONG.SYS desc[UR36][R4.64], R8 ;  /* 0x0000000804007986 */ /* 0x0003e4000c115b24 */
.L_x_7:
[----:B------:R-:W-:Y:S05]  /*0e30*/  @!P1 BRA `(.L_x_6) ;  /* 0x0000000000e89947 */ /* 0x000fea0003800000 */
[----:B------:R-:W-:Y:S02]  /*0e40*/  ISETP.GE.U32.AND P0, PT, R12, 0x4, PT ;  /* 0x000000040c00780c */ /* 0x000fe40003f06070 */
[----:B------:R-:W-:-:S04]  /*0e50*/  LOP3.LUT R2, R2, 0x3, RZ, 0xc0, !PT ;  /* 0x0000000302027812 */ /* 0x000fc800078ec0ff */
[----:B------:R-:W-:-:S07]  /*0e60*/  ISETP.NE.AND P1, PT, R2, RZ, PT ;  /* 0x000000ff0200720c */ /* 0x000fce0003f25270 */
[----:B------:R-:W-:Y:S06]  /*0e70*/  @!P0 BRA `(.L_x_8) ;  /* 0x0000000000848947 */ /* 0x000fec0003800000 */
[----:B------:R-:W0:Y:S08]  /*0e80*/  LDC.64 R6, c[0x0][0x380] ;  /* 0x0000e000ff067b82 */ /* 0x000e300000000a00 */
[----:B-1----:R-:W1:Y:S01]  /*0e90*/  LDC.64 R4, c[0x0][0x388] ;  /* 0x0000e200ff047b82 */ /* 0x002e620000000a00 */
        /* <DEDUP_REMOVED lines=16> */
[----:B------:R-:W3:Y:S04]  /*0fa0*/  LDG.E.STRONG.SYS R14, desc[UR36][R6.64+0x10] ;  /* 0x00001024060e7981 */ /* 0x000ee8000c1f5900 */
[----:B------:R-:W4:Y:S01]  /*0fb0*/  LDG.E.64.STRONG.SYS R8, desc[UR36][R4.64] ;  /* 0x0000002404087981 */ /* 0x000f22000c1f5b00 */
[CC--:B---3--:R-:W-:Y:S02]  /*0fc0*/  SHF.L.U32 R15, R3.reuse, R14.reuse, RZ ;  /* 0x0000000e030f7219 */ /* 0x0c8fe400000006ff */
[----:B0-----:R-:W-:-:S02]  /*0fd0*/  SHF.L.U64.HI R11, R3, R14, RZ ;  /* 0x0000000e030b7219 */ /* 0x001fc400000102ff */
[----:B----4-:R-:W-:Y:S02]  /*0fe0*/  LOP3.LUT R10, R15, R8, RZ, 0xfc, !PT ;  /* 0x000000080f0a7212 */ /* 0x010fe400078efcff */
[----:B------:R-:W-:-:S05]  /*0ff0*/  LOP3.LUT R11, R11, R9, RZ, 0xfc, !PT ;  /* 0x000000090b0b7212 */ /* 0x000fca00078efcff */
[----:B------:R2:W-:Y:S04]  /*1000*/  STG.E.64.STRONG.SYS desc[UR36][R4.64], R10 ;  /* 0x0000000a04007986 */ /* 0x0005e8000c115b24 */
[----:B------:R-:W3:Y:S04]  /*1010*/  LDG.E.STRONG.SYS R14, desc[UR36][R6.64+0x18] ;  /* 0x00001824060e7981 */ /* 0x000ee8000c1f5900 */
[----:B------:R-:W4:Y:S01]  /*1020*/  LDG.E.64.STRONG.SYS R8, desc[UR36][R4.64] ;  /* 0x0000002404087981 */ /* 0x000f22000c1f5b00 */
[----:B------:R-:W-:Y:S01]  /*1030*/  VIADD R0, R0, 0x4 ;  /* 0x0000000400007836 */ /* 0x000fe20000000000 */
[----:B---3--:R-:W-:-:S02]  /*1040*/  SHF.L.U32 R15, R3, R14, RZ ;  /* 0x0000000e030f7219 */ /* 0x008fc400000006ff */
[----:B------:R-:W-:Y:S02]  /*1050*/  SHF.L.U64.HI R3, R3, R14, RZ ;  /* 0x0000000e03037219 */ /* 0x000fe400000102ff */
[----:B----4-:R-:W-:Y:S02]  /*1060*/  LOP3.LUT R8, R15, R8, RZ, 0xfc, !PT ;  /* 0x000000080f087212 */ /* 0x010fe400078efcff */
[----:B------:R-:W-:-:S05]  /*1070*/  LOP3.LUT R9, R3, R9, RZ, 0xfc, !PT ;  /* 0x0000000903097212 */ /* 0x000fca00078efcff */
[----:B------:R2:W-:Y:S02]  /*1080*/  STG.E.64.STRONG.SYS desc[UR36][R4.64], R8 ;  /* 0x0000000804007986 */ /* 0x0005e4000c115b24 */
.L_x_8:
[----:B------:R-:W-:Y:S05]  /*1090*/  @!P1 BRA `(.L_x_6) ;  /* 0x0000000000509947 */ /* 0x000fea0003800000 */
[----:B------:R-:W0:Y:S08]  /*10a0*/  LDC.64 R6, c[0x0][0x380] ;  /* 0x0000e000ff067b82 */ /* 0x000e300000000a00 */
[----:B-12---:R-:W1:Y:S01]  /*10b0*/  LDC.64 R4, c[0x0][0x388] ;  /* 0x0000e200ff047b82 */ /* 0x006e620000000a00 */
[----:B0-----:R-:W-:-:S04]  /*10c0*/  IMAD.WIDE.U32 R6, R0, 0x8, R6 ;  /* 0x0000000800067825 */ /* 0x001fc800078e0006 */
[----:B------:R-:W-:Y:S02]  /*10d0*/  IMAD.MOV.U32 R8, RZ, RZ, R6 ;  /* 0x000000ffff087224 */ /* 0x000fe400078e0006 */
[----:B------:R-:W-:-:S07]  /*10e0*/  IMAD.MOV R0, RZ, RZ, -R2 ;  /* 0x000000ffff007224 */ /* 0x000fce00078e0a02 */
.L_x_9:
[----:B------:R-:W-:-:S06]  /*10f0*/  IMAD.MOV.U32 R6, RZ, RZ, R8 ;  /* 0x000000ffff067224 */ /* 0x000fcc00078e0008 */
[----:B0-----:R0:W2:Y:S04]  /*1100*/  LDG.E.STRONG.SYS R6, desc[UR36][R6.64] ;  /* 0x0000002406067981 */ /* 0x0010a8000c1f5900 */
[----:B-1----:R-:W3:Y:S01]  /*1110*/  LDG.E.64.STRONG.SYS R2, desc[UR36][R4.64] ;  /* 0x0000002404027981 */ /* 0x002ee2000c1f5b00 */
[----:B------:R-:W-:Y:S01]  /*1120*/  IMAD.MOV.U32 R11, RZ, RZ, 0x1 ;  /* 0x00000001ff0b7424 */ /* 0x000fe200078e00ff */
[----:B------:R-:W-:Y:S01]  /*1130*/  IADD3 R8, P1, PT, R8, 0x8, RZ ;  /* 0x0000000808087810 */ /* 0x000fe20007f3e0ff */
[----:B------:R-:W-:Y:S01]  /*1140*/  VIADD R0, R0, 0x1 ;  /* 0x0000000100007836 */ /* 0x000fe20000000000 */
[----:B------:R-:W-:Y:S05]  /*1150*/  YIELD ;  /* 0x0000000000007946 */ /* 0x000fea0003800000 */
[----:B------:R-:W-:Y:S01]  /*1160*/  ISETP.NE.AND P0, PT, R0, RZ, PT ;  /* 0x000000ff0000720c */ /* 0x000fe20003f05270 */
[----:B0-----:R-:W-:Y:S01]  /*1170*/  IMAD.X R7, RZ, RZ, R7, P1 ;  /* 0x000000ffff077224 */ /* 0x001fe200008e0607 */
[----:B--2---:R-:W-:-:S02]  /*1180*/  SHF.L.U32 R9, R11, R6, RZ ;  /* 0x000000060b097219 */ /* 0x004fc400000006ff */
[----:B------:R-:W-:Y:S02]  /*1190*/  SHF.L.U64.HI R11, R11, R6, RZ ;  /* 0x000000060b0b7219 */ /* 0x000fe400000102ff */
[----:B---3--:R-:W-:Y:S02]  /*11a0*/  LOP3.LUT R2, R9, R2, RZ, 0xfc, !PT ;  /* 0x0000000209027212 */ /* 0x008fe400078efcff */
[----:B------:R-:W-:-:S05]  /*11b0*/  LOP3.LUT R3, R11, R3, RZ, 0xfc, !PT ;  /* 0x000000030b037212 */ /* 0x000fca00078efcff */
[----:B------:R0:W-:Y:S01]  /*11c0*/  STG.E.64.STRONG.SYS desc[UR36][R4.64], R2 ;  /* 0x0000000204007986 */ /* 0x0001e2000c115b24 */
[----:B------:R-:W-:Y:S05]  /*11d0*/  @P0 BRA `(.L_x_9) ;  /* 0xfffffffc00c40947 */ /* 0x000fea000383ffff */
.L_x_6:
[----:B------:R-:W-:Y:S05]  /*11e0*/  BSYNC B0 ;  /* 0x0000000000007941 */ /* 0x000fea0003800000 */
.L_x_3:
[----:B------:R-:W-:Y:S01]  /*11f0*/  MOV R0, 0x0 ;  /* 0x0000000000007802 */ /* 0x000fe20000000f00 */
[----:B------:R-:W2:Y:S01]  /*1200*/  LDCU.64 UR4, c[0x4][0x18] ;  /* 0x01000300ff0477ac */ /* 0x000ea20008000a00 */
[----:B-1----:R-:W-:Y:S02]  /*1210*/  CS2R R6, SRZ ;  /* 0x0000000000067805 */ /* 0x002fe4000001ff00 */
[----:B0-----:R0:W1:Y:S01]  /*1220*/  LDC.64 R2, c[0x4][R0] ;  /* 0x0100000000027b82 */ /* 0x0010620000000a00 */
[----:B--2---:R-:W-:Y:S02]  /*1230*/  IMAD.U32 R4, RZ, RZ, UR4 ;  /* 0x00000004ff047e24 */ /* 0x004fe4000f8e00ff */
[----:B0-----:R-:W-:-:S07]  /*1240*/  IMAD.U32 R5, RZ, RZ, UR5 ;  /* 0x00000005ff057e24 */ /* 0x001fce000f8e00ff */
[----:B------:R-:W-:-:S07]  /*1250*/  LEPC R20, `(.L_x_10) ;  /* 0x000000001014794e */ /* 0x000fce0000000000 */
[----:B-1----:R-:W-:Y:S05]  /*1260*/  CALL.ABS.NOINC R2 ;  /* 0x0000000002007343 */ /* 0x002fea0003c00000 */
.L_x_10:
[----:B------:R-:W0:Y:S01]  /*1270*/  LDC.64 R2, c[0x0][0x390] ;  /* 0x0000e400ff027b82 */ /* 0x000e220000000a00 */
[----:B------:R-:W-:-:S05]  /*1280*/  IMAD.MOV.U32 R5, RZ, RZ, 0x2 ;  /* 0x00000002ff057424 */ /* 0x000fca00078e00ff */
[----:B0-----:R0:W-:Y:S02]  /*1290*/  STG.E.STRONG.SYS desc[UR36][R2.64], R5 ;  /* 0x0000000502007986 */ /* 0x0011e4000c115924 */
.L_x_11:
[----:B------:R-:W2:Y:S01]  /*12a0*/  LDG.E.STRONG.SYS R0, desc[UR36][R2.64] ;  /* 0x0000002402007981 */ /* 0x000ea2000c1f5900 */
[----:B------:R-:W-:Y:S05]  /*12b0*/  YIELD ;  /* 0x0000000000007946 */ /* 0x000fea0003800000 */
[----:B--2---:R-:W-:-:S13]  /*12c0*/  ISETP.NE.AND P0, PT, R0, 0x3, PT ;  /* 0x000000030000780c */ /* 0x004fda0003f05270 */
[----:B------:R-:W-:Y:S05]  /*12d0*/  @P0 BRA `(.L_x_11) ;  /* 0xfffffffc00f00947 */ /* 0x000fea000383ffff */
[----:B------:R-:W-:Y:S05]  /*12e0*/  EXIT ;  /* 0x000000000000794d */ /* 0x000fea0003800000 */
.L_x_12:
[----:B------:R-:W-:-:S00]  /*12f0*/  BRA `(.L_x_12) ;  /* 0xfffffffc00fc7947 */ /* 0x000fc0000383ffff */
[----:B------:R-:W-:-:S00]  /*1300*/  NOP ;  /* 0x0000000000007918 */ /* 0x000fc00000000000 */
[----:B------:R-:W-:-:S00]  /*1310*/  NOP ;  /* 0x0000000000007918 */ /* 0x000fc00000000000 */
[----:B------:R-:W-:-:S00]  /*1320*/  NOP ;  /* 0x0000000000007918 */ /* 0x000fc00000000000 */
[----:B------:R-:W-:-:S00]  /*1330*/  NOP ;  /* 0x0000000000007918 */ /* 0x000fc00000000000 */
[----:B------:R-:W-:-:S00]  /*1340*/  NOP ;  /* 0x0000000000007918 */ /* 0x000fc00000000000 */
[----:B------:R-:W-:-:S00]  /*1350*/  NOP ;  /* 0x0000000000007918 */ /* 0x000fc00000000000 */
[----:B------:R-:W-:-:S00]  /*1360*/  NOP ;  /* 0x0000000000007918 */ /* 0x000fc00000000000 */
[----:B------:R-:W-:-:S00]  /*1370*/  NOP ;  /* 0x0000000000007918 */ /* 0x000fc00000000000 */
.L_x_13:


//--------------------- .nv.global.init           --------------------------
	.section	.nv.global.init,"aw",@progbits
.nv.global.init:
	.type		$str$2,@object
	.size		$str$2,($str$1 - $str$2)
$str$2:
        /*0000*/ 	.byte	0x41, 0x66, 0x74, 0x65, 0x72, 0x20, 0x6c, 0x6f, 0x6f, 0x70, 0x0a, 0x00
	.type		$str$1,@object
	.size		$str$1,($str - $str$1)
$str$1:
        /*000c*/ 	.byte	0x53, 0x74, 0x61, 0x72, 0x74, 0x69, 0x6e, 0x67, 0x20, 0x6c, 0x6f, 0x6f, 0x70, 0x0a, 0x00
	.type		$str,@object
	.size		$str,(.L_0 - $str)
$str:
        /*001b*/ 	.byte	0x62, 0x65, 0x66, 0x6f, 0x72, 0x65, 0x20, 0x47, 0x50, 0x55, 0x5f, 0x53, 0x54, 0x41, 0x52, 0x54
        /*002b*/ 	.byte	0x20, 0x6c, 0x6f, 0x6f, 0x70, 0x0a, 0x00
.L_0:


//--------------------- .nv.shared.reserved.0     --------------------------
	.section	.nv.shared.reserved.0,"aw",@nobits
	.weak		__nv_reservedSMEM_offset_0_alias
	.size		__nv_reservedSMEM_offset_0_alias, 0, 64
	.other		__nv_reservedSMEM_offset_0_alias,@"STO_CUDA_RESERVED_SHARED STV_DEFAULT"
__nv_reservedSMEM_offset_0_alias:
	.zero		0
	.zero		64


//--------------------- .nv.constant0._ZN14UVMConsistency13UVM_incrementEPVNS_10SharedUnitEPVyPVii --------------------------
	.section	.nv.constant0._ZN14UVMConsistency13UVM_incrementEPVNS_10SharedUnitEPVyPVii,"a",@progbits
	.sectionflags	@""
	.align	4
.nv.constant0._ZN14UVMConsistency13UVM_incrementEPVNS_10SharedUnitEPVyPVii:
	.zero		924


//--------------------- SYMBOLS --------------------------

	.type		.nv.reservedSmem.offset0,@object
	.size		.nv.reservedSmem.offset0,0x4
	.type		vprintf,@function
